//
// Generated by NVIDIA NVVM Compiler
//
// Compiler Build ID: CL-36424714
// Cuda compilation tools, release 13.0, V13.0.88
// Based on NVVM 20.0.0
//

.version 9.0
.target sm_100
.address_size 64

	// .globl	_Z9helloCudaf
.extern .func  (.param .b32 func_retval0) vprintf
(
	.param .b64 vprintf_param_0,
	.param .b64 vprintf_param_1
)
;
.global .align 1 .b8 $str[25] = {72, 101, 108, 108, 111, 32, 116, 104, 114, 101, 97, 100, 32, 37, 100, 44, 32, 102, 32, 61, 32, 37, 102, 10};

.visible .entry _Z9helloCudaf(
	.param .f32 _Z9helloCudaf_param_0
)
{
	.local .align 16 .b8 	__local_depot0[16];
	.reg .b64 	%SP;
	.reg .b64 	%SPL;
	.reg .b32 	%r<4>;
	.reg .b32 	%f<2>;
	.reg .b64 	%rd<5>;
	.reg .b64 	%fd<2>;

	mov.u64 	%SPL, __local_depot0;
	cvta.local.u64 	%SP, %SPL;
	ld.param.f32 	%f1, [_Z9helloCudaf_param_0];
	add.u64 	%rd1, %SP, 0;
	add.u64 	%rd2, %SPL, 0;
	mov.u32 	%r1, %tid.x;
	cvt.f64.f32 	%fd1, %f1;
	st.local.u32 	[%rd2], %r1;
	st.local.f64 	[%rd2+8], %fd1;
	mov.u64 	%rd3, $str;
	cvta.global.u64 	%rd4, %rd3;
	{ // callseq 0, 0
	.param .b64 param0;
	st.param.b64 	[param0], %rd4;
	.param .b64 param1;
	st.param.b64 	[param1], %rd1;
	.param .b32 retval0;
	call.uni (retval0), 
	vprintf, 
	(
	param0, 
	param1
	);
	ld.param.b32 	%r2, [retval0];
	} // callseq 0
	ret;

}


// ===== COMPILED SASS (sm_100) =====

	.target	sm_100

	.elftype	@"ET_EXEC"


//--------------------- .note.nv.tkinfo           --------------------------
	.section	.note.nv.tkinfo,"",@"SHT_NOTE"
	.sectionflags	@"SHF_NOTE_NV_TKINFO"
	.tkinfo
        /*0018*/ 	.word	0x00000002
        /*0030*/ 	.string	""
        /*0030*/ 	.string	"ptxas"
        /*0030*/ 	.string	"Cuda compilation tools, release 13.0, V13.0.88"
        /*0030*/ 	.string	"Build cuda_13.0.r13.0/compiler.36424714_0"
        /*0030*/ 	.string	"-arch sm_100 -m 64 "



//--------------------- .note.nv.cuinfo           --------------------------
	.section	.note.nv.cuinfo,"",@"SHT_NOTE"
	.sectionflags	@"SHF_NOTE_NV_CUINFO"
        /*0018*/ 	.short	0x0002
        /*001a*/ 	.short	0x0064
        /*001c*/ 	.short	0x0082
	.zero		2


//--------------------- .nv.info                  --------------------------
	.section	.nv.info,"",@"SHT_CUDA_INFO"
	.align	4


	//----- nvinfo : EIATTR_REGCOUNT
	.align		4
        /*0000*/ 	.byte	0x04, 0x2f
        /*0002*/ 	.short	(.L_2 - .L_1)
	.align		4
.L_1:
        /*0004*/ 	.word	index@(_Z9helloCudaf)
        /*0008*/ 	.word	0x00000018


	//----- nvinfo : EIATTR_FRAME_SIZE
	.align		4
.L_2:
        /*000c*/ 	.byte	0x04, 0x11
        /*000e*/ 	.short	(.L_4 - .L_3)
	.align		4
.L_3:
        /*0010*/ 	.word	index@(_Z9helloCudaf)
        /*0014*/ 	.word	0x00000010


	//----- nvinfo : EIATTR_MIN_STACK_SIZE
	.align		4
.L_4:
        /*0018*/ 	.byte	0x04, 0x12
        /*001a*/ 	.short	(.L_6 - .L_5)
	.align		4
.L_5:
        /*001c*/ 	.word	index@(_Z9helloCudaf)
        /*0020*/ 	.word	0x00000010
.L_6:


//--------------------- .nv.compat                --------------------------
	.section	.nv.compat,"",@"SHT_CUDA_COMPAT_INFO"
	.align	4
        /*0000*/ 	.byte	0x02, 0x09, 0x00, 0x00, 0x02, 0x02, 0x01, 0x00, 0x02, 0x05, 0x05, 0x00, 0x03, 0x07, 0x01, 0x01
        /*0010*/ 	.byte	0x02, 0x03, 0x00, 0x00, 0x02, 0x06, 0x01, 0x00, 0x04, 0x0b, 0x08, 0x00, 0x09, 0x00, 0x00, 0x00
        /*0020*/ 	.byte	0x00, 0x00, 0x00, 0x00


//--------------------- .nv.info._Z9helloCudaf    --------------------------
	.section	.nv.info._Z9helloCudaf,"",@"SHT_CUDA_INFO"
	.sectionflags	@""
	.align	4


	//----- nvinfo : EIATTR_CUDA_API_VERSION
	.align		4
        /*0000*/ 	.byte	0x04, 0x37
        /*0002*/ 	.short	(.L_8 - .L_7)
.L_7:
        /*0004*/ 	.word	0x00000082


	//----- nvinfo : EIATTR_KPARAM_INFO
	.align		4
.L_8:
        /*0008*/ 	.byte	0x04, 0x17
        /*000a*/ 	.short	(.L_10 - .L_9)
.L_9:
        /*000c*/ 	.word	0x00000000
        /*0010*/ 	.short	0x0000
        /*0012*/ 	.short	0x0000
        /*0014*/ 	.byte	0x00, 0xf0, 0x11, 0x00


	//----- nvinfo : EIATTR_SPARSE_MMA_MASK
	.align		4
.L_10:
        /*0018*/ 	.byte	0x03, 0x50
        /*001a*/ 	.short	0x0000


	//----- nvinfo : EIATTR_MAXREG_COUNT
	.align		4
        /*001c*/ 	.byte	0x03, 0x1b
        /*001e*/ 	.short	0x00ff


	//----- nvinfo : EIATTR_EXTERNS
	.align		4
        /*0020*/ 	.byte	0x04, 0x0f
        /*0022*/ 	.short	(.L_12 - .L_11)


	//   ....[0]....
	.align		4
.L_11:
        /*0024*/ 	.word	index@(vprintf)


	//----- nvinfo : EIATTR_MERCURY_ISA_VERSION
	.align		4
.L_12:
        /*0028*/ 	.byte	0x03, 0x5f
        /*002a*/ 	.short	0x0101


	//----- nvinfo : EIATTR_VRC_CTA_INIT_COUNT
	.align		4
        /*002c*/ 	.byte	0x02, 0x4a
	.zero		1
	.zero		1


	//----- nvinfo : EIATTR_SYSCALL_OFFSETS
	.align		4
        /*0030*/ 	.byte	0x04, 0x46
        /*0032*/ 	.short	(.L_14 - .L_13)


	//   ....[0]....
.L_13:
        /*0034*/ 	.word	0x00000110


	//----- nvinfo : EIATTR_EXIT_INSTR_OFFSETS
	.align		4
.L_14:
        /*0038*/ 	.byte	0x04, 0x1c
        /*003a*/ 	.short	(.L_16 - .L_15)


	//   ....[0]....
.L_15:
        /*003c*/ 	.word	0x00000120


	//----- nvinfo : EIATTR_CBANK_PARAM_SIZE
	.align		4
.L_16:
        /*0040*/ 	.byte	0x03, 0x19
        /*0042*/ 	.short	0x0004


	//----- nvinfo : EIATTR_PARAM_CBANK
	.align		4
        /*0044*/ 	.byte	0x04, 0x0a
        /*0046*/ 	.short	(.L_18 - .L_17)
	.align		4
.L_17:
        /*0048*/ 	.word	index@(.nv.constant0._Z9helloCudaf)
        /*004c*/ 	.short	0x0380
        /*004e*/ 	.short	0x0004


	//----- nvinfo : EIATTR_SW_WAR
	.align		4
.L_18:
        /*0050*/ 	.byte	0x04, 0x36
        /*0052*/ 	.short	(.L_20 - .L_19)
.L_19:
        /*0054*/ 	.word	0x00000008
.L_20:


//--------------------- .nv.callgraph             --------------------------
	.section	.nv.callgraph,"",@"SHT_CUDA_CALLGRAPH"
	.align	4
	.sectionentsize	8
	.align		4
        /*0000*/ 	.word	0x00000000
	.align		4
        /*0004*/ 	.word	0xffffffff
	.align		4
        /*0008*/ 	.word	index@(_Z9helloCudaf)
	.align		4
        /*000c*/ 	.word	index@(vprintf)
	.align		4
        /*0010*/ 	.word	0x00000000
	.align		4
        /*0014*/ 	.word	0xfffffffe
	.align		4
        /*0018*/ 	.word	0x00000000
	.align		4
        /*001c*/ 	.word	0xfffffffd
	.align		4
        /*0020*/ 	.word	0x00000000
	.align		4
        /*0024*/ 	.word	0xfffffffc


//--------------------- .nv.constant4             --------------------------
	.section	.nv.constant4,"a",@progbits
	.align	8
	.align		8
.nv.constant4:
        /*0000*/ 	.dword	vprintf
	.align		8
        /*0008*/ 	.dword	$str


//--------------------- .text._Z9helloCudaf       --------------------------
	.section	.text._Z9helloCudaf,"ax",@progbits
	.align	128
        .global         _Z9helloCudaf
        .type           _Z9helloCudaf,@function
        .size           _Z9helloCudaf,(.L_x_2 - _Z9helloCudaf)
        .other          _Z9helloCudaf,@"STO_CUDA_ENTRY STV_DEFAULT"
_Z9helloCudaf:
.text._Z9helloCudaf:
[----:B------:R-:W0:Y:S01]  /*0000*/  LDC R1, c[0x0][0x37c] ;  /* 0x0000df00ff017b82 */ /* 0x000e220000000800 */
[----:B------:R-:W1:Y:S01]  /*0010*/  LDCU UR4, c[0x0][0x380] ;  /* 0x00007000ff0477ac */ /* 0x000e620008000800 */
[----:B------:R-:W2:Y:S01]  /*0020*/  S2R R10, SR_TID.X ;  /* 0x00000000000a7919 */ /* 0x000ea20000002100 */
[----:B0-----:R-:W-:Y:S01]  /*0030*/  VIADD R1, R1, 0xfffffff0 ;  /* 0xfffffff001017836 */ /* 0x001fe20000000000 */
[----:B------:R-:W-:Y:S01]  /*0040*/  MOV R0, 0x0 ;  /* 0x0000000000007802 */ /* 0x000fe20000000f00 */
[----:B------:R-:W0:Y:S03]  /*0050*/  LDCU.64 UR6, c[0x4][0x8] ;  /* 0x01000100ff0677ac */ /* 0x000e260008000a00 */
[----:B------:R3:W4:Y:S01]  /*0060*/  LDC.64 R8, c[0x4][R0] ;  /* 0x0100000000087b82 */ /* 0x0007220000000a00 */
[----:B------:R-:W5:Y:S01]  /*0070*/  LDCU UR5, c[0x0][0x2fc] ;  /* 0x00005f80ff0577ac */ /* 0x000f620008000800 */
[----:B-1----:R-:W1:Y:S01]  /*0080*/  F2F.F64.F32 R2, UR4 ;  /* 0x0000000400027d10 */ /* 0x002e620008201800 */
[----:B------:R-:W3:Y:S01]  /*0090*/  LDCU UR4, c[0x0][0x2f8] ;  /* 0x00005f00ff0477ac */ /* 0x000ee20008000800 */
[----:B0-----:R-:W-:Y:S01]  /*00a0*/  IMAD.U32 R4, RZ, RZ, UR6 ;  /* 0x00000006ff047e24 */ /* 0x001fe2000f8e00ff */
[----:B------:R-:W-:Y:S01]  /*00b0*/  MOV R5, UR7 ;  /* 0x0000000700057c02 */ /* 0x000fe20008000f00 */
[----:B--2---:R0:W-:Y:S04]  /*00c0*/  STL [R1], R10 ;  /* 0x0000000a01007387 */ /* 0x0041e80000100800 */
[----:B-1----:R0:W-:Y:S01]  /*00d0*/  STL.64 [R1+0x8], R2 ;  /* 0x0000080201007387 */ /* 0x0021e20000100a00 */
[----:B---3--:R-:W-:-:S05]  /*00e0*/  IADD3 R6, P0, PT, R1, UR4, RZ ;  /* 0x0000000401067c10 */ /* 0x008fca000ff1e0ff */
[----:B-----5:R-:W-:-:S08]  /*00f0*/  IMAD.X R7, RZ, RZ, UR5, P0 ;  /* 0x00000005ff077e24 */ /* 0x020fd000080e06ff */
[----:B------:R-:W-:-:S07]  /*0100*/  LEPC R20, `(.L_x_0) ;  /* 0x000000001014794e */ /* 0x000fce0000000000 */
[----:B0---4-:R-:W-:Y:S05]  /*0110*/  CALL.ABS.NOINC R8 ;  /* 0x0000000008007343 */ /* 0x011fea0003c00000 */
.L_x_0:
[----:B------:R-:W-:Y:S05]  /*0120*/  EXIT ;  /* 0x000000000000794d */ /* 0x000fea0003800000 */
.L_x_1:
[----:B------:R-:W-:-:S00]  /*0130*/  BRA `(.L_x_1) ;  /* 0xfffffffc00fc7947 */ /* 0x000fc0000383ffff */
[----:B------:R-:W-:-:S00]  /*0140*/  NOP ;  /* 0x0000000000007918 */ /* 0x000fc00000000000 */
        /* <DEDUP_REMOVED lines=11> */
.L_x_2:


//--------------------- .nv.global.init           --------------------------
	.section	.nv.global.init,"aw",@progbits
.nv.global.init:
	.type		$str,@object
	.size		$str,(.L_0 - $str)
$str:
        /*0000*/ 	.byte	0x48, 0x65, 0x6c, 0x6c, 0x6f, 0x20, 0x74, 0x68, 0x72, 0x65, 0x61, 0x64, 0x20, 0x25, 0x64, 0x2c
        /*0010*/ 	.byte	0x20, 0x66, 0x20, 0x3d, 0x20, 0x25, 0x66, 0x0a, 0x00
.L_0:


//--------------------- .nv.shared.reserved.0     --------------------------
	.section	.nv.shared.reserved.0,"aw",@nobits
	.weak		__nv_reservedSMEM_offset_0_alias
	.size		__nv_reservedSMEM_offset_0_alias, 0, 64
	.other		__nv_reservedSMEM_offset_0_alias,@"STO_CUDA_RESERVED_SHARED STV_DEFAULT"
__nv_reservedSMEM_offset_0_alias:
	.zero		0
	.zero		64


//--------------------- .nv.constant0._Z9helloCudaf --------------------------
	.section	.nv.constant0._Z9helloCudaf,"a",@progbits
	.sectionflags	@""
	.align	4
.nv.constant0._Z9helloCudaf:
	.zero		900


//--------------------- SYMBOLS --------------------------

	.type		.nv.reservedSmem.offset0,@object
	.size		.nv.reservedSmem.offset0,0x4
	.type		vprintf,@function
